//
// Generated by NVIDIA NVVM Compiler
//
// Compiler Build ID: CL-36424714
// Cuda compilation tools, release 13.0, V13.0.88
// Based on NVVM 20.0.0
//

.version 9.0
.target sm_100
.address_size 64

	// .globl	_Z6kernelPfi

.visible .entry _Z6kernelPfi(
	.param .u64 .ptr .align 1 _Z6kernelPfi_param_0,
	.param .u32 _Z6kernelPfi_param_1
)
{
	.reg .pred 	%p<13>;
	.reg .b32 	%r<26>;
	.reg .b32 	%f<14>;
	.reg .b64 	%rd<5>;

	ld.param.u64 	%rd1, [_Z6kernelPfi_param_0];
	ld.param.u32 	%r4, [_Z6kernelPfi_param_1];
	mov.u32 	%r5, %tid.x;
	mov.u32 	%r6, %ctaid.x;
	mov.u32 	%r7, %ntid.x;
	mad.lo.s32 	%r8, %r6, %r7, %r5;
	mov.u32 	%r9, %tid.y;
	mov.u32 	%r10, %ctaid.y;
	mov.u32 	%r11, %ntid.y;
	mad.lo.s32 	%r1, %r10, %r11, %r9;
	mov.u32 	%r12, %tid.z;
	mov.u32 	%r13, %ctaid.z;
	mov.u32 	%r14, %ntid.z;
	mad.lo.s32 	%r2, %r13, %r14, %r12;
	shl.b32 	%r15, %r8, 1;
	add.s32 	%r16, %r1, %r2;
	add.s32 	%r17, %r16, %r4;
	shr.u32 	%r18, %r17, 31;
	add.s32 	%r19, %r17, %r18;
	and.b32  	%r20, %r19, -2;
	sub.s32 	%r21, %r17, %r20;
	add.s32 	%r3, %r21, %r15;
	mov.pred 	%p12, -1;
	setp.eq.s32 	%p4, %r3, 0;
	@%p4 bra 	$L__BB0_3;
	setp.eq.s32 	%p5, %r3, 31;
	@%p5 bra 	$L__BB0_3;
	setp.eq.s32 	%p12, %r1, 0;
$L__BB0_3:
	setp.eq.s32 	%p6, %r1, 31;
	or.pred  	%p7, %p6, %p12;
	setp.eq.s32 	%p8, %r2, 0;
	or.pred  	%p9, %p8, %p7;
	setp.eq.s32 	%p10, %r2, 31;
	or.pred  	%p11, %p10, %p9;
	@%p11 bra 	$L__BB0_5;
	shl.b32 	%r22, %r1, 5;
	add.s32 	%r23, %r3, %r22;
	shl.b32 	%r24, %r2, 10;
	add.s32 	%r25, %r23, %r24;
	cvta.to.global.u64 	%rd2, %rd1;
	mul.wide.s32 	%rd3, %r25, 4;
	add.s64 	%rd4, %rd2, %rd3;
	ld.global.f32 	%f1, [%rd4];
	ld.global.f32 	%f2, [%rd4+4];
	add.f32 	%f3, %f1, %f2;
	ld.global.f32 	%f4, [%rd4+-4];
	add.f32 	%f5, %f3, %f4;
	ld.global.f32 	%f6, [%rd4+128];
	add.f32 	%f7, %f5, %f6;
	ld.global.f32 	%f8, [%rd4+-128];
	add.f32 	%f9, %f7, %f8;
	ld.global.f32 	%f10, [%rd4+-4096];
	add.f32 	%f11, %f9, %f10;
	ld.global.f32 	%f12, [%rd4+4096];
	add.f32 	%f13, %f11, %f12;
	st.global.f32 	[%rd4], %f13;
$L__BB0_5:
	ret;

}


// ===== COMPILED SASS (sm_100) =====

	.target	sm_100

	.elftype	@"ET_EXEC"


//--------------------- .note.nv.tkinfo           --------------------------
	.section	.note.nv.tkinfo,"",@"SHT_NOTE"
	.sectionflags	@"SHF_NOTE_NV_TKINFO"
	.tkinfo
        /*0018*/ 	.word	0x00000002
        /*0030*/ 	.string	""
        /*0030*/ 	.string	"ptxas"
        /*0030*/ 	.string	"Cuda compilation tools, release 13.0, V13.0.88"
        /*0030*/ 	.string	"Build cuda_13.0.r13.0/compiler.36424714_0"
        /*0030*/ 	.string	"-arch sm_100 -m 64 "



//--------------------- .note.nv.cuinfo           --------------------------
	.section	.note.nv.cuinfo,"",@"SHT_NOTE"
	.sectionflags	@"SHF_NOTE_NV_CUINFO"
        /*0018*/ 	.short	0x0002
        /*001a*/ 	.short	0x0064
        /*001c*/ 	.short	0x0082
	.zero		2


//--------------------- .nv.info                  --------------------------
	.section	.nv.info,"",@"SHT_CUDA_INFO"
	.align	4


	//----- nvinfo : EIATTR_REGCOUNT
	.align		4
        /*0000*/ 	.byte	0x04, 0x2f
        /*0002*/ 	.short	(.L_1 - .L_0)
	.align		4
.L_0:
        /*0004*/ 	.word	index@(_Z6kernelPfi)
        /*0008*/ 	.word	0x00000012


	//----- nvinfo : EIATTR_FRAME_SIZE
	.align		4
.L_1:
        /*000c*/ 	.byte	0x04, 0x11
        /*000e*/ 	.short	(.L_3 - .L_2)
	.align		4
.L_2:
        /*0010*/ 	.word	index@(_Z6kernelPfi)
        /*0014*/ 	.word	0x00000000


	//----- nvinfo : EIATTR_MIN_STACK_SIZE
	.align		4
.L_3:
        /*0018*/ 	.byte	0x04, 0x12
        /*001a*/ 	.short	(.L_5 - .L_4)
	.align		4
.L_4:
        /*001c*/ 	.word	index@(_Z6kernelPfi)
        /*0020*/ 	.word	0x00000000
.L_5:


//--------------------- .nv.compat                --------------------------
	.section	.nv.compat,"",@"SHT_CUDA_COMPAT_INFO"
	.align	4
        /*0000*/ 	.byte	0x02, 0x09, 0x00, 0x00, 0x02, 0x02, 0x01, 0x00, 0x02, 0x05, 0x05, 0x00, 0x03, 0x07, 0x01, 0x01
        /*0010*/ 	.byte	0x02, 0x03, 0x00, 0x00, 0x02, 0x06, 0x01, 0x00, 0x04, 0x0b, 0x08, 0x00, 0x09, 0x00, 0x00, 0x00
        /*0020*/ 	.byte	0x00, 0x00, 0x00, 0x00


//--------------------- .nv.info._Z6kernelPfi     --------------------------
	.section	.nv.info._Z6kernelPfi,"",@"SHT_CUDA_INFO"
	.sectionflags	@""
	.align	4


	//----- nvinfo : EIATTR_CUDA_API_VERSION
	.align		4
        /*0000*/ 	.byte	0x04, 0x37
        /*0002*/ 	.short	(.L_7 - .L_6)
.L_6:
        /*0004*/ 	.word	0x00000082


	//----- nvinfo : EIATTR_KPARAM_INFO
	.align		4
.L_7:
        /*0008*/ 	.byte	0x04, 0x17
        /*000a*/ 	.short	(.L_9 - .L_8)
.L_8:
        /*000c*/ 	.word	0x00000000
        /*0010*/ 	.short	0x0001
        /*0012*/ 	.short	0x0008
        /*0014*/ 	.byte	0x00, 0xf0, 0x11, 0x00


	//----- nvinfo : EIATTR_KPARAM_INFO
	.align		4
.L_9:
        /*0018*/ 	.byte	0x04, 0x17
        /*001a*/ 	.short	(.L_11 - .L_10)
.L_10:
        /*001c*/ 	.word	0x00000000
        /*0020*/ 	.short	0x0000
        /*0022*/ 	.short	0x0000
        /*0024*/ 	.byte	0x00, 0xf5, 0x21, 0x00


	//----- nvinfo : EIATTR_SPARSE_MMA_MASK
	.align		4
.L_11:
        /*0028*/ 	.byte	0x03, 0x50
        /*002a*/ 	.short	0x0000


	//----- nvinfo : EIATTR_MAXREG_COUNT
	.align		4
        /*002c*/ 	.byte	0x03, 0x1b
        /*002e*/ 	.short	0x00ff


	//----- nvinfo : EIATTR_MERCURY_ISA_VERSION
	.align		4
        /*0030*/ 	.byte	0x03, 0x5f
        /*0032*/ 	.short	0x0101


	//----- nvinfo : EIATTR_VRC_CTA_INIT_COUNT
	.align		4
        /*0034*/ 	.byte	0x02, 0x4a
	.zero		1
	.zero		1


	//----- nvinfo : EIATTR_EXIT_INSTR_OFFSETS
	.align		4
        /*0038*/ 	.byte	0x04, 0x1c
        /*003a*/ 	.short	(.L_13 - .L_12)


	//   ....[0]....
.L_12:
        /*003c*/ 	.word	0x00000190


	//   ....[1]....
        /*0040*/ 	.word	0x000002d0


	//----- nvinfo : EIATTR_CBANK_PARAM_SIZE
	.align		4
.L_13:
        /*0044*/ 	.byte	0x03, 0x19
        /*0046*/ 	.short	0x000c


	//----- nvinfo : EIATTR_PARAM_CBANK
	.align		4
        /*0048*/ 	.byte	0x04, 0x0a
        /*004a*/ 	.short	(.L_15 - .L_14)
	.align		4
.L_14:
        /*004c*/ 	.word	index@(.nv.constant0._Z6kernelPfi)
        /*0050*/ 	.short	0x0380
        /*0052*/ 	.short	0x000c


	//----- nvinfo : EIATTR_SW_WAR
	.align		4
.L_15:
        /*0054*/ 	.byte	0x04, 0x36
        /*0056*/ 	.short	(.L_17 - .L_16)
.L_16:
        /*0058*/ 	.word	0x00000008
.L_17:


//--------------------- .nv.callgraph             --------------------------
	.section	.nv.callgraph,"",@"SHT_CUDA_CALLGRAPH"
	.align	4
	.sectionentsize	8
	.align		4
        /*0000*/ 	.word	0x00000000
	.align		4
        /*0004*/ 	.word	0xffffffff
	.align		4
        /*0008*/ 	.word	0x00000000
	.align		4
        /*000c*/ 	.word	0xfffffffe
	.align		4
        /*0010*/ 	.word	0x00000000
	.align		4
        /*0014*/ 	.word	0xfffffffd
	.align		4
        /*0018*/ 	.word	0x00000000
	.align		4
        /*001c*/ 	.word	0xfffffffc


//--------------------- .text._Z6kernelPfi        --------------------------
	.section	.text._Z6kernelPfi,"ax",@progbits
	.align	128
        .global         _Z6kernelPfi
        .type           _Z6kernelPfi,@function
        .size           _Z6kernelPfi,(.L_x_1 - _Z6kernelPfi)
        .other          _Z6kernelPfi,@"STO_CUDA_ENTRY STV_DEFAULT"
_Z6kernelPfi:
.text._Z6kernelPfi:
[----:B------:R-:W-:Y:S01]  /*0000*/  LDC R1, c[0x0][0x37c] ;  /* 0x0000df00ff017b82 */ /* 0x000fe20000000800 */
[----:B------:R-:W0:Y:S07]  /*0010*/  S2R R4, SR_TID.Y ;  /* 0x0000000000047919 */ /* 0x000e2e0000002200 */
[----:B------:R-:W1:Y:S01]  /*0020*/  LDC R7, c[0x0][0x360] ;  /* 0x0000d800ff077b82 */ /* 0x000e620000000800 */
[----:B------:R-:W2:Y:S01]  /*0030*/  LDCU UR7, c[0x0][0x388] ;  /* 0x00007100ff0777ac */ /* 0x000ea20008000800 */
[----:B------:R-:W3:Y:S01]  /*0040*/  S2R R5, SR_TID.Z ;  /* 0x0000000000057919 */ /* 0x000ee20000002300 */
[----:B------:R-:W1:Y:S05]  /*0050*/  S2R R6, SR_TID.X ;  /* 0x0000000000067919 */ /* 0x000e6a0000002100 */
[----:B------:R-:W0:Y:S08]  /*0060*/  LDC R3, c[0x0][0x364] ;  /* 0x0000d900ff037b82 */ /* 0x000e300000000800 */
[----:B------:R-:W0:Y:S08]  /*0070*/  S2UR UR5, SR_CTAID.Y ;  /* 0x00000000000579c3 */ /* 0x000e300000002600 */
[----:B------:R-:W3:Y:S08]  /*0080*/  S2UR UR6, SR_CTAID.Z ;  /* 0x00000000000679c3 */ /* 0x000ef00000002700 */
[----:B------:R-:W3:Y:S08]  /*0090*/  LDC R0, c[0x0][0x368] ;  /* 0x0000da00ff007b82 */ /* 0x000ef00000000800 */
[----:B------:R-:W1:Y:S01]  /*00a0*/  S2UR UR4, SR_CTAID.X ;  /* 0x00000000000479c3 */ /* 0x000e620000002500 */
[----:B0-----:R-:W-:-:S02]  /*00b0*/  IMAD R4, R3, UR5, R4 ;  /* 0x0000000503047c24 */ /* 0x001fc4000f8e0204 */
[----:B---3--:R-:W-:-:S05]  /*00c0*/  IMAD R5, R0, UR6, R5 ;  /* 0x0000000600057c24 */ /* 0x008fca000f8e0205 */
[----:B--2---:R-:W-:-:S04]  /*00d0*/  IADD3 R2, PT, PT, R4, UR7, R5 ;  /* 0x0000000704027c10 */ /* 0x004fc8000fffe005 */
[----:B------:R-:W-:-:S04]  /*00e0*/  LEA.HI R0, R2, R2, RZ, 0x1 ;  /* 0x0000000202007211 */ /* 0x000fc800078f08ff */
[----:B------:R-:W-:Y:S01]  /*00f0*/  LOP3.LUT R3, R0, 0xfffffffe, RZ, 0xc0, !PT ;  /* 0xfffffffe00037812 */ /* 0x000fe200078ec0ff */
[----:B-1----:R-:W-:-:S03]  /*0100*/  IMAD R0, R7, UR4, R6 ;  /* 0x0000000407007c24 */ /* 0x002fc6000f8e0206 */
[----:B------:R-:W-:-:S04]  /*0110*/  IADD3 R3, PT, PT, R2, -R3, RZ ;  /* 0x8000000302037210 */ /* 0x000fc80007ffe0ff */
[----:B------:R-:W-:-:S04]  /*0120*/  LEA R7, R0, R3, 0x1 ;  /* 0x0000000300077211 */ /* 0x000fc800078e08ff */
[----:B------:R-:W-:-:S04]  /*0130*/  ISETP.NE.AND P0, PT, R7, 0x1f, PT ;  /* 0x0000001f0700780c */ /* 0x000fc80003f05270 */
[----:B------:R-:W-:-:S04]  /*0140*/  ISETP.EQ.OR P0, PT, R7, RZ, !P0 ;  /* 0x000000ff0700720c */ /* 0x000fc80004702670 */
[----:B------:R-:W-:-:S04]  /*0150*/  ISETP.EQ.OR P0, PT, R4, RZ, P0 ;  /* 0x000000ff0400720c */ /* 0x000fc80000702670 */
[----:B------:R-:W-:-:S04]  /*0160*/  ISETP.EQ.OR P0, PT, R4, 0x1f, P0 ;  /* 0x0000001f0400780c */ /* 0x000fc80000702670 */
[----:B------:R-:W-:-:S04]  /*0170*/  ISETP.EQ.OR P0, PT, R5, RZ, P0 ;  /* 0x000000ff0500720c */ /* 0x000fc80000702670 */
[----:B------:R-:W-:-:S13]  /*0180*/  ISETP.EQ.OR P0, PT, R5, 0x1f, P0 ;  /* 0x0000001f0500780c */ /* 0x000fda0000702670 */
[----:B------:R-:W-:Y:S05]  /*0190*/  @P0 EXIT ;  /* 0x000000000000094d */ /* 0x000fea0003800000 */
[----:B------:R-:W0:Y:S01]  /*01a0*/  LDC.64 R2, c[0x0][0x380] ;  /* 0x0000e000ff027b82 */ /* 0x000e220000000a00 */
[----:B------:R-:W1:Y:S01]  /*01b0*/  LDCU.64 UR4, c[0x0][0x358] ;  /* 0x00006b00ff0477ac */ /* 0x000e620008000a00 */
[----:B------:R-:W-:-:S04]  /*01c0*/  LEA R4, R4, R7, 0x5 ;  /* 0x0000000704047211 */ /* 0x000fc800078e28ff */
[----:B------:R-:W-:-:S05]  /*01d0*/  LEA R5, R5, R4, 0xa ;  /* 0x0000000405057211 */ /* 0x000fca00078e50ff */
[----:B0-----:R-:W-:-:S05]  /*01e0*/  IMAD.WIDE R2, R5, 0x4, R2 ;  /* 0x0000000405027825 */ /* 0x001fca00078e0202 */
[----:B-1----:R-:W2:Y:S04]  /*01f0*/  LDG.E R0, desc[UR4][R2.64] ;  /* 0x0000000402007981 */ /* 0x002ea8000c1e1900 */
[----:B------:R-:W2:Y:S04]  /*0200*/  LDG.E R5, desc[UR4][R2.64+0x4] ;  /* 0x0000040402057981 */ /* 0x000ea8000c1e1900 */
[----:B------:R-:W3:Y:S04]  /*0210*/  LDG.E R7, desc[UR4][R2.64+-0x4] ;  /* 0xfffffc0402077981 */ /* 0x000ee8000c1e1900 */
[----:B------:R-:W4:Y:S04]  /*0220*/  LDG.E R9, desc[UR4][R2.64+0x80] ;  /* 0x0000800402097981 */ /* 0x000f28000c1e1900 */
[----:B------:R-:W5:Y:S04]  /*0230*/  LDG.E R11, desc[UR4][R2.64+-0x80] ;  /* 0xffff8004020b7981 */ /* 0x000f68000c1e1900 */
[----:B------:R-:W5:Y:S04]  /*0240*/  LDG.E R13, desc[UR4][R2.64+-0x1000] ;  /* 0xfff00004020d7981 */ /* 0x000f68000c1e1900 */
[----:B------:R-:W5:Y:S01]  /*0250*/  LDG.E R15, desc[UR4][R2.64+0x1000] ;  /* 0x00100004020f7981 */ /* 0x000f62000c1e1900 */
[----:B--2---:R-:W-:-:S04]  /*0260*/  FADD R0, R0, R5 ;  /* 0x0000000500007221 */ /* 0x004fc80000000000 */
[----:B---3--:R-:W-:-:S04]  /*0270*/  FADD R0, R0, R7 ;  /* 0x0000000700007221 */ /* 0x008fc80000000000 */
[----:B----4-:R-:W-:-:S04]  /*0280*/  FADD R0, R0, R9 ;  /* 0x0000000900007221 */ /* 0x010fc80000000000 */
[----:B-----5:R-:W-:-:S04]  /*0290*/  FADD R0, R0, R11 ;  /* 0x0000000b00007221 */ /* 0x020fc80000000000 */
[----:B------:R-:W-:-:S04]  /*02a0*/  FADD R0, R0, R13 ;  /* 0x0000000d00007221 */ /* 0x000fc80000000000 */
[----:B------:R-:W-:-:S05]  /*02b0*/  FADD R15, R0, R15 ;  /* 0x0000000f000f7221 */ /* 0x000fca0000000000 */
[----:B------:R-:W-:Y:S01]  /*02c0*/  STG.E desc[UR4][R2.64], R15 ;  /* 0x0000000f02007986 */ /* 0x000fe2000c101904 */
[----:B------:R-:W-:Y:S05]  /*02d0*/  EXIT ;  /* 0x000000000000794d */ /* 0x000fea0003800000 */
.L_x_0:
[----:B------:R-:W-:-:S00]  /*02e0*/  BRA `(.L_x_0) ;  /* 0xfffffffc00fc7947 */ /* 0x000fc0000383ffff */
[----:B------:R-:W-:-:S00]  /*02f0*/  NOP ;  /* 0x0000000000007918 */ /* 0x000fc00000000000 */
        /* <DEDUP_REMOVED lines=8> */
.L_x_1:


//--------------------- .nv.shared.reserved.0     --------------------------
	.section	.nv.shared.reserved.0,"aw",@nobits
	.weak		__nv_reservedSMEM_offset_0_alias
	.size		__nv_reservedSMEM_offset_0_alias, 0, 64
	.other		__nv_reservedSMEM_offset_0_alias,@"STO_CUDA_RESERVED_SHARED STV_DEFAULT"
__nv_reservedSMEM_offset_0_alias:
	.zero		0
	.zero		64


//--------------------- .nv.constant0._Z6kernelPfi --------------------------
	.section	.nv.constant0._Z6kernelPfi,"a",@progbits
	.sectionflags	@""
	.align	4
.nv.constant0._Z6kernelPfi:
	.zero		908


//--------------------- SYMBOLS --------------------------

	.type		.nv.reservedSmem.offset0,@object
	.size		.nv.reservedSmem.offset0,0x4
